//
// Generated by NVIDIA NVVM Compiler
//
// Compiler Build ID: CL-36424714
// Cuda compilation tools, release 13.0, V13.0.88
// Based on NVVM 20.0.0
//

.version 9.0
.target sm_100
.address_size 64

	// .globl	_Z11print_sizesv
.extern .func  (.param .b32 func_retval0) vprintf
(
	.param .b64 vprintf_param_0,
	.param .b64 vprintf_param_1
)
;
.global .align 1 .b8 $str[38] = {115, 105, 122, 101, 111, 102, 40, 105, 110, 116, 41, 32, 61, 32, 9, 9, 37, 108, 100, 32, 98, 121, 116, 101, 115, 32, 61, 32, 37, 108, 100, 32, 98, 105, 116, 115, 10};
.global .align 1 .b8 $str$1[39] = {115, 105, 122, 101, 111, 102, 40, 108, 111, 110, 103, 41, 32, 61, 32, 9, 9, 37, 108, 100, 32, 98, 121, 116, 101, 115, 32, 61, 32, 37, 108, 100, 32, 98, 105, 116, 115, 10};
.global .align 1 .b8 $str$2[43] = {115, 105, 122, 101, 111, 102, 40, 108, 111, 110, 103, 32, 108, 111, 110, 103, 41, 32, 61, 32, 9, 37, 108, 100, 32, 98, 121, 116, 101, 115, 32, 61, 32, 37, 108, 100, 32, 98, 105, 116, 115, 10};
.global .align 1 .b8 $str$3[39] = {115, 105, 122, 101, 111, 102, 40, 102, 108, 111, 97, 116, 41, 32, 61, 32, 9, 37, 108, 100, 32, 98, 121, 116, 101, 115, 32, 61, 32, 37, 108, 100, 32, 98, 105, 116, 115, 10};
.global .align 1 .b8 $str$4[40] = {115, 105, 122, 101, 111, 102, 40, 100, 111, 117, 98, 108, 101, 41, 32, 61, 32, 9, 37, 108, 100, 32, 98, 121, 116, 101, 115, 32, 61, 32, 37, 108, 100, 32, 98, 105, 116, 115, 10};
.global .align 1 .b8 $str$5[45] = {115, 105, 122, 101, 111, 102, 40, 108, 111, 110, 103, 32, 100, 111, 117, 98, 108, 101, 41, 32, 61, 32, 9, 37, 108, 100, 32, 98, 121, 116, 101, 115, 32, 61, 32, 37, 108, 100, 32, 98, 105, 116, 115, 10};

.visible .entry _Z11print_sizesv()
{
	.local .align 16 .b8 	__local_depot0[16];
	.reg .b64 	%SP;
	.reg .b64 	%SPL;
	.reg .b32 	%r<13>;
	.reg .b64 	%rd<21>;

	mov.u64 	%SPL, __local_depot0;
	cvta.local.u64 	%SP, %SPL;
	add.u64 	%rd1, %SP, 0;
	add.u64 	%rd2, %SPL, 0;
	mov.b64 	%rd3, 32;
	mov.b64 	%rd4, 4;
	st.local.v2.u64 	[%rd2], {%rd4, %rd3};
	mov.u64 	%rd5, $str;
	cvta.global.u64 	%rd6, %rd5;
	{ // callseq 0, 0
	.param .b64 param0;
	st.param.b64 	[param0], %rd6;
	.param .b64 param1;
	st.param.b64 	[param1], %rd1;
	.param .b32 retval0;
	call.uni (retval0), 
	vprintf, 
	(
	param0, 
	param1
	);
	ld.param.b32 	%r1, [retval0];
	} // callseq 0
	mov.b64 	%rd7, 64;
	mov.b64 	%rd8, 8;
	st.local.v2.u64 	[%rd2], {%rd8, %rd7};
	mov.u64 	%rd9, $str$1;
	cvta.global.u64 	%rd10, %rd9;
	{ // callseq 1, 0
	.param .b64 param0;
	st.param.b64 	[param0], %rd10;
	.param .b64 param1;
	st.param.b64 	[param1], %rd1;
	.param .b32 retval0;
	call.uni (retval0), 
	vprintf, 
	(
	param0, 
	param1
	);
	ld.param.b32 	%r3, [retval0];
	} // callseq 1
	st.local.v2.u64 	[%rd2], {%rd8, %rd7};
	mov.u64 	%rd11, $str$2;
	cvta.global.u64 	%rd12, %rd11;
	{ // callseq 2, 0
	.param .b64 param0;
	st.param.b64 	[param0], %rd12;
	.param .b64 param1;
	st.param.b64 	[param1], %rd1;
	.param .b32 retval0;
	call.uni (retval0), 
	vprintf, 
	(
	param0, 
	param1
	);
	ld.param.b32 	%r5, [retval0];
	} // callseq 2
	st.local.v2.u64 	[%rd2], {%rd4, %rd3};
	mov.u64 	%rd13, $str$3;
	cvta.global.u64 	%rd14, %rd13;
	{ // callseq 3, 0
	.param .b64 param0;
	st.param.b64 	[param0], %rd14;
	.param .b64 param1;
	st.param.b64 	[param1], %rd1;
	.param .b32 retval0;
	call.uni (retval0), 
	vprintf, 
	(
	param0, 
	param1
	);
	ld.param.b32 	%r7, [retval0];
	} // callseq 3
	st.local.v2.u64 	[%rd2], {%rd8, %rd7};
	mov.u64 	%rd15, $str$4;
	cvta.global.u64 	%rd16, %rd15;
	{ // callseq 4, 0
	.param .b64 param0;
	st.param.b64 	[param0], %rd16;
	.param .b64 param1;
	st.param.b64 	[param1], %rd1;
	.param .b32 retval0;
	call.uni (retval0), 
	vprintf, 
	(
	param0, 
	param1
	);
	ld.param.b32 	%r9, [retval0];
	} // callseq 4
	mov.b64 	%rd17, 128;
	mov.b64 	%rd18, 16;
	st.local.v2.u64 	[%rd2], {%rd18, %rd17};
	mov.u64 	%rd19, $str$5;
	cvta.global.u64 	%rd20, %rd19;
	{ // callseq 5, 0
	.param .b64 param0;
	st.param.b64 	[param0], %rd20;
	.param .b64 param1;
	st.param.b64 	[param1], %rd1;
	.param .b32 retval0;
	call.uni (retval0), 
	vprintf, 
	(
	param0, 
	param1
	);
	ld.param.b32 	%r11, [retval0];
	} // callseq 5
	ret;

}


// ===== COMPILED SASS (sm_100) =====

	.target	sm_100

	.elftype	@"ET_EXEC"


//--------------------- .note.nv.tkinfo           --------------------------
	.section	.note.nv.tkinfo,"",@"SHT_NOTE"
	.sectionflags	@"SHF_NOTE_NV_TKINFO"
	.tkinfo
        /*0018*/ 	.word	0x00000002
        /*0030*/ 	.string	""
        /*0030*/ 	.string	"ptxas"
        /*0030*/ 	.string	"Cuda compilation tools, release 13.0, V13.0.88"
        /*0030*/ 	.string	"Build cuda_13.0.r13.0/compiler.36424714_0"
        /*0030*/ 	.string	"-arch sm_100 -m 64 "



//--------------------- .note.nv.cuinfo           --------------------------
	.section	.note.nv.cuinfo,"",@"SHT_NOTE"
	.sectionflags	@"SHF_NOTE_NV_CUINFO"
        /*0018*/ 	.short	0x0002
        /*001a*/ 	.short	0x0064
        /*001c*/ 	.short	0x0082
	.zero		2


//--------------------- .nv.info                  --------------------------
	.section	.nv.info,"",@"SHT_CUDA_INFO"
	.align	4


	//----- nvinfo : EIATTR_REGCOUNT
	.align		4
        /*0000*/ 	.byte	0x04, 0x2f
        /*0002*/ 	.short	(.L_7 - .L_6)
	.align		4
.L_6:
        /*0004*/ 	.word	index@(_Z11print_sizesv)
        /*0008*/ 	.word	0x00000018


	//----- nvinfo : EIATTR_FRAME_SIZE
	.align		4
.L_7:
        /*000c*/ 	.byte	0x04, 0x11
        /*000e*/ 	.short	(.L_9 - .L_8)
	.align		4
.L_8:
        /*0010*/ 	.word	index@(_Z11print_sizesv)
        /*0014*/ 	.word	0x00000010


	//----- nvinfo : EIATTR_MIN_STACK_SIZE
	.align		4
.L_9:
        /*0018*/ 	.byte	0x04, 0x12
        /*001a*/ 	.short	(.L_11 - .L_10)
	.align		4
.L_10:
        /*001c*/ 	.word	index@(_Z11print_sizesv)
        /*0020*/ 	.word	0x00000010
.L_11:


//--------------------- .nv.compat                --------------------------
	.section	.nv.compat,"",@"SHT_CUDA_COMPAT_INFO"
	.align	4
        /*0000*/ 	.byte	0x02, 0x09, 0x00, 0x00, 0x02, 0x02, 0x01, 0x00, 0x02, 0x05, 0x05, 0x00, 0x03, 0x07, 0x01, 0x01
        /*0010*/ 	.byte	0x02, 0x03, 0x00, 0x00, 0x02, 0x06, 0x01, 0x00, 0x04, 0x0b, 0x08, 0x00, 0x09, 0x00, 0x00, 0x00
        /*0020*/ 	.byte	0x00, 0x00, 0x00, 0x00


//--------------------- .nv.info._Z11print_sizesv --------------------------
	.section	.nv.info._Z11print_sizesv,"",@"SHT_CUDA_INFO"
	.sectionflags	@""
	.align	4


	//----- nvinfo : EIATTR_CUDA_API_VERSION
	.align		4
        /*0000*/ 	.byte	0x04, 0x37
        /*0002*/ 	.short	(.L_13 - .L_12)
.L_12:
        /*0004*/ 	.word	0x00000082


	//----- nvinfo : EIATTR_SPARSE_MMA_MASK
	.align		4
.L_13:
        /*0008*/ 	.byte	0x03, 0x50
        /*000a*/ 	.short	0x0000


	//----- nvinfo : EIATTR_MAXREG_COUNT
	.align		4
        /*000c*/ 	.byte	0x03, 0x1b
        /*000e*/ 	.short	0x00ff


	//----- nvinfo : EIATTR_EXTERNS
	.align		4
        /*0010*/ 	.byte	0x04, 0x0f
        /*0012*/ 	.short	(.L_15 - .L_14)


	//   ....[0]....
	.align		4
.L_14:
        /*0014*/ 	.word	index@(vprintf)


	//----- nvinfo : EIATTR_MERCURY_ISA_VERSION
	.align		4
.L_15:
        /*0018*/ 	.byte	0x03, 0x5f
        /*001a*/ 	.short	0x0101


	//----- nvinfo : EIATTR_VRC_CTA_INIT_COUNT
	.align		4
        /*001c*/ 	.byte	0x02, 0x4a
	.zero		1
	.zero		1


	//----- nvinfo : EIATTR_SYSCALL_OFFSETS
	.align		4
        /*0020*/ 	.byte	0x04, 0x46
        /*0022*/ 	.short	(.L_17 - .L_16)


	//   ....[0]....
.L_16:
        /*0024*/ 	.word	0x00000130


	//   ....[1]....
        /*0028*/ 	.word	0x00000200


	//   ....[2]....
        /*002c*/ 	.word	0x000002d0


	//   ....[3]....
        /*0030*/ 	.word	0x000003a0


	//   ....[4]....
        /*0034*/ 	.word	0x00000470


	//   ....[5]....
        /*0038*/ 	.word	0x00000540


	//----- nvinfo : EIATTR_EXIT_INSTR_OFFSETS
	.align		4
.L_17:
        /*003c*/ 	.byte	0x04, 0x1c
        /*003e*/ 	.short	(.L_19 - .L_18)


	//   ....[0]....
.L_18:
        /*0040*/ 	.word	0x00000550


	//----- nvinfo : EIATTR_SW_WAR
	.align		4
.L_19:
        /*0044*/ 	.byte	0x04, 0x36
        /*0046*/ 	.short	(.L_21 - .L_20)
.L_20:
        /*0048*/ 	.word	0x00000008
.L_21:


//--------------------- .nv.callgraph             --------------------------
	.section	.nv.callgraph,"",@"SHT_CUDA_CALLGRAPH"
	.align	4
	.sectionentsize	8
	.align		4
        /*0000*/ 	.word	0x00000000
	.align		4
        /*0004*/ 	.word	0xffffffff
	.align		4
        /*0008*/ 	.word	index@(_Z11print_sizesv)
	.align		4
        /*000c*/ 	.word	index@(vprintf)
	.align		4
        /*0010*/ 	.word	0x00000000
	.align		4
        /*0014*/ 	.word	0xfffffffe
	.align		4
        /*0018*/ 	.word	0x00000000
	.align		4
        /*001c*/ 	.word	0xfffffffd
	.align		4
        /*0020*/ 	.word	0x00000000
	.align		4
        /*0024*/ 	.word	0xfffffffc


//--------------------- .nv.constant4             --------------------------
	.section	.nv.constant4,"a",@progbits
	.align	8
	.align		8
.nv.constant4:
        /*0000*/ 	.dword	vprintf
	.align		8
        /*0008*/ 	.dword	$str
	.align		8
        /*0010*/ 	.dword	$str$1
	.align		8
        /*0018*/ 	.dword	$str$2
	.align		8
        /*0020*/ 	.dword	$str$3
	.align		8
        /*0028*/ 	.dword	$str$4
	.align		8
        /*0030*/ 	.dword	$str$5


//--------------------- .text._Z11print_sizesv    --------------------------
	.section	.text._Z11print_sizesv,"ax",@progbits
	.align	128
        .global         _Z11print_sizesv
        .type           _Z11print_sizesv,@function
        .size           _Z11print_sizesv,(.L_x_7 - _Z11print_sizesv)
        .other          _Z11print_sizesv,@"STO_CUDA_ENTRY STV_DEFAULT"
_Z11print_sizesv:
.text._Z11print_sizesv:
[----:B------:R-:W0:Y:S01]  /*0000*/  LDC R1, c[0x0][0x37c] ;  /* 0x0000df00ff017b82 */ /* 0x000e220000000800 */
[----:B------:R-:W1:Y:S01]  /*0010*/  LDCU UR4, c[0x0][0x2f8] ;  /* 0x00005f00ff0477ac */ /* 0x000e620008000800 */
[----:B------:R-:W-:Y:S02]  /*0020*/  HFMA2 R13, -RZ, RZ, 0, 0 ;  /* 0x00000000ff0d7431 */ /* 0x000fe400000001ff */
[----:B0-----:R-:W-:Y:S01]  /*0030*/  VIADD R1, R1, 0xfffffff0 ;  /* 0xfffffff001017836 */ /* 0x001fe20000000000 */
[----:B------:R-:W-:Y:S01]  /*0040*/  MOV R2, 0x0 ;  /* 0x0000000000027802 */ /* 0x000fe20000000f00 */
[----:B------:R-:W-:Y:S01]  /*0050*/  IMAD.MOV.U32 R12, RZ, RZ, 0x4 ;  /* 0x00000004ff0c7424 */ /* 0x000fe200078e00ff */
[----:B------:R-:W0:Y:S01]  /*0060*/  LDCU UR5, c[0x0][0x2fc] ;  /* 0x00005f80ff0577ac */ /* 0x000e220008000800 */
[----:B------:R-:W-:Y:S01]  /*0070*/  IMAD.MOV.U32 R14, RZ, RZ, 0x20 ;  /* 0x00000020ff0e7424 */ /* 0x000fe200078e00ff */
[----:B------:R2:W3:Y:S01]  /*0080*/  LDC.64 R8, c[0x4][R2] ;  /* 0x0100000002087b82 */ /* 0x0004e20000000a00 */
[----:B------:R-:W-:Y:S01]  /*0090*/  IMAD.MOV.U32 R15, RZ, RZ, 0x0 ;  /* 0x00000000ff0f7424 */ /* 0x000fe200078e00ff */
[----:B------:R-:W4:Y:S04]  /*00a0*/  LDCU.64 UR6, c[0x4][0x8] ;  /* 0x01000100ff0677ac */ /* 0x000f280008000a00 */
[----:B------:R2:W-:Y:S01]  /*00b0*/  STL.128 [R1], R12 ;  /* 0x0000000c01007387 */ /* 0x0005e20000100c00 */
[----:B-1----:R-:W-:-:S04]  /*00c0*/  IADD3 R16, P0, PT, R1, UR4, RZ ;  /* 0x0000000401107c10 */ /* 0x002fc8000ff1e0ff */
[----:B------:R-:W-:Y:S02]  /*00d0*/  MOV R6, R16 ;  /* 0x0000001000067202 */ /* 0x000fe40000000f00 */
[----:B0-----:R-:W-:Y:S01]  /*00e0*/  IADD3.X R17, PT, PT, RZ, UR5, RZ, P0, !PT ;  /* 0x00000005ff117c10 */ /* 0x001fe200087fe4ff */
[----:B----4-:R-:W-:Y:S02]  /*00f0*/  IMAD.U32 R4, RZ, RZ, UR6 ;  /* 0x00000006ff047e24 */ /* 0x010fe4000f8e00ff */
[----:B------:R-:W-:Y:S02]  /*0100*/  IMAD.U32 R5, RZ, RZ, UR7 ;  /* 0x00000007ff057e24 */ /* 0x000fe4000f8e00ff */
[----:B--2---:R-:W-:-:S07]  /*0110*/  IMAD.MOV.U32 R7, RZ, RZ, R17 ;  /* 0x000000ffff077224 */ /* 0x004fce00078e0011 */
[----:B------:R-:W-:-:S07]  /*0120*/  LEPC R20, `(.L_x_0) ;  /* 0x000000001014794e */ /* 0x000fce0000000000 */
[----:B---3--:R-:W-:Y:S05]  /*0130*/  CALL.ABS.NOINC R8 ;  /* 0x0000000008007343 */ /* 0x008fea0003c00000 */
.L_x_0:
[----:B------:R-:W-:Y:S02]  /*0140*/  HFMA2 R9, -RZ, RZ, 0, 0 ;  /* 0x00000000ff097431 */ /* 0x000fe400000001ff */
[----:B------:R-:W-:Y:S01]  /*0150*/  IMAD.MOV.U32 R8, RZ, RZ, 0x8 ;  /* 0x00000008ff087424 */ /* 0x000fe200078e00ff */
[----:B------:R0:W1:Y:S01]  /*0160*/  LDC.64 R12, c[0x4][R2] ;  /* 0x01000000020c7b82 */ /* 0x0000620000000a00 */
[----:B------:R-:W-:Y:S01]  /*0170*/  IMAD.MOV.U32 R10, RZ, RZ, 0x40 ;  /* 0x00000040ff0a7424 */ /* 0x000fe200078e00ff */
[----:B------:R-:W2:Y:S01]  /*0180*/  LDCU.64 UR4, c[0x4][0x10] ;  /* 0x01000200ff0477ac */ /* 0x000ea20008000a00 */
[----:B------:R-:W-:Y:S01]  /*0190*/  IMAD.MOV.U32 R11, RZ, RZ, 0x0 ;  /* 0x00000000ff0b7424 */ /* 0x000fe200078e00ff */
[----:B------:R-:W-:Y:S01]  /*01a0*/  MOV R7, R17 ;  /* 0x0000001100077202 */ /* 0x000fe20000000f00 */
[----:B------:R-:W-:-:S03]  /*01b0*/  IMAD.MOV.U32 R6, RZ, RZ, R16 ;  /* 0x000000ffff067224 */ /* 0x000fc600078e0010 */
[----:B------:R0:W-:Y:S01]  /*01c0*/  STL.128 [R1], R8 ;  /* 0x0000000801007387 */ /* 0x0001e20000100c00 */
[----:B--2---:R-:W-:Y:S01]  /*01d0*/  MOV R4, UR4 ;  /* 0x0000000400047c02 */ /* 0x004fe20008000f00 */
[----:B------:R-:W-:-:S07]  /*01e0*/  IMAD.U32 R5, RZ, RZ, UR5 ;  /* 0x00000005ff057e24 */ /* 0x000fce000f8e00ff */
[----:B------:R-:W-:-:S07]  /*01f0*/  LEPC R20, `(.L_x_1) ;  /* 0x000000001014794e */ /* 0x000fce0000000000 */
[----:B01----:R-:W-:Y:S05]  /*0200*/  CALL.ABS.NOINC R12 ;  /* 0x000000000c007343 */ /* 0x003fea0003c00000 */
.L_x_1:
[----:B------:R-:W-:Y:S02]  /*0210*/  HFMA2 R9, -RZ, RZ, 0, 0 ;  /* 0x00000000ff097431 */ /* 0x000fe400000001ff */
[----:B------:R-:W-:Y:S01]  /*0220*/  IMAD.MOV.U32 R8, RZ, RZ, 0x8 ;  /* 0x00000008ff087424 */ /* 0x000fe200078e00ff */
[----:B------:R-:W-:Y:S01]  /*0230*/  MOV R11, 0x0 ;  /* 0x00000000000b7802 */ /* 0x000fe20000000f00 */
[----:B------:R-:W-:Y:S01]  /*0240*/  IMAD.MOV.U32 R10, RZ, RZ, 0x40 ;  /* 0x00000040ff0a7424 */ /* 0x000fe200078e00ff */
[----:B------:R0:W1:Y:S01]  /*0250*/  LDC.64 R12, c[0x4][R2] ;  /* 0x01000000020c7b82 */ /* 0x0000620000000a00 */
[----:B------:R-:W2:Y:S01]  /*0260*/  LDCU.64 UR4, c[0x4][0x18] ;  /* 0x01000300ff0477ac */ /* 0x000ea20008000a00 */
[----:B------:R-:W-:Y:S01]  /*0270*/  IMAD.MOV.U32 R6, RZ, RZ, R16 ;  /* 0x000000ffff067224 */ /* 0x000fe200078e0010 */
[----:B------:R-:W-:Y:S01]  /*0280*/  MOV R7, R17 ;  /* 0x0000001100077202 */ /* 0x000fe20000000f00 */
[----:B------:R0:W-:Y:S01]  /*0290*/  STL.128 [R1], R8 ;  /* 0x0000000801007387 */ /* 0x0001e20000100c00 */
[----:B--2---:R-:W-:Y:S01]  /*02a0*/  IMAD.U32 R4, RZ, RZ, UR4 ;  /* 0x00000004ff047e24 */ /* 0x004fe2000f8e00ff */
[----:B0-----:R-:W-:-:S07]  /*02b0*/  MOV R5, UR5 ;  /* 0x0000000500057c02 */ /* 0x001fce0008000f00 */
[----:B------:R-:W-:-:S07]  /*02c0*/  LEPC R20, `(.L_x_2) ;  /* 0x000000001014794e */ /* 0x000fce0000000000 */
[----:B-1----:R-:W-:Y:S05]  /*02d0*/  CALL.ABS.NOINC R12 ;  /* 0x000000000c007343 */ /* 0x002fea0003c00000 */
.L_x_2:
        /* <DEDUP_REMOVED lines=13> */
.L_x_3:
        /* <DEDUP_REMOVED lines=13> */
.L_x_4:
[----:B------:R-:W-:Y:S02]  /*0480*/  HFMA2 R9, -RZ, RZ, 0, 0 ;  /* 0x00000000ff097431 */ /* 0x000fe400000001ff */
[----:B------:R-:W-:Y:S01]  /*0490*/  IMAD.MOV.U32 R8, RZ, RZ, 0x10 ;  /* 0x00000010ff087424 */ /* 0x000fe200078e00ff */
[----:B------:R-:W-:Y:S01]  /*04a0*/  MOV R11, 0x0 ;  /* 0x00000000000b7802 */ /* 0x000fe20000000f00 */
[----:B------:R-:W-:Y:S01]  /*04b0*/  IMAD.MOV.U32 R10, RZ, RZ, 0x80 ;  /* 0x00000080ff0a7424 */ /* 0x000fe200078e00ff */
[----:B------:R-:W0:Y:S01]  /*04c0*/  LDC.64 R2, c[0x4][R2] ;  /* 0x0100000002027b82 */ /* 0x000e220000000a00 */
[----:B------:R-:W1:Y:S01]  /*04d0*/  LDCU.64 UR4, c[0x4][0x30] ;  /* 0x01000600ff0477ac */ /* 0x000e620008000a00 */
[----:B------:R-:W-:Y:S01]  /*04e0*/  IMAD.MOV.U32 R6, RZ, RZ, R16 ;  /* 0x000000ffff067224 */ /* 0x000fe200078e0010 */
[----:B------:R-:W-:Y:S01]  /*04f0*/  MOV R7, R17 ;  /* 0x0000001100077202 */ /* 0x000fe20000000f00 */
[----:B------:R2:W-:Y:S01]  /*0500*/  STL.128 [R1], R8 ;  /* 0x0000000801007387 */ /* 0x0005e20000100c00 */
[----:B-1----:R-:W-:Y:S01]  /*0510*/  IMAD.U32 R4, RZ, RZ, UR4 ;  /* 0x00000004ff047e24 */ /* 0x002fe2000f8e00ff */
[----:B--2---:R-:W-:-:S07]  /*0520*/  MOV R5, UR5 ;  /* 0x0000000500057c02 */ /* 0x004fce0008000f00 */
[----:B------:R-:W-:-:S07]  /*0530*/  LEPC R20, `(.L_x_5) ;  /* 0x000000001014794e */ /* 0x000fce0000000000 */
[----:B0-----:R-:W-:Y:S05]  /*0540*/  CALL.ABS.NOINC R2 ;  /* 0x0000000002007343 */ /* 0x001fea0003c00000 */
.L_x_5:
[----:B------:R-:W-:Y:S05]  /*0550*/  EXIT ;  /* 0x000000000000794d */ /* 0x000fea0003800000 */
.L_x_6:
[----:B------:R-:W-:-:S00]  /*0560*/  BRA `(.L_x_6) ;  /* 0xfffffffc00fc7947 */ /* 0x000fc0000383ffff */
[----:B------:R-:W-:-:S00]  /*0570*/  NOP ;  /* 0x0000000000007918 */ /* 0x000fc00000000000 */
        /* <DEDUP_REMOVED lines=8> */
.L_x_7:


//--------------------- .nv.global.init           --------------------------
	.section	.nv.global.init,"aw",@progbits
.nv.global.init:
	.type		$str,@object
	.size		$str,($str$1 - $str)
$str:
        /*0000*/ 	.byte	0x73, 0x69, 0x7a, 0x65, 0x6f, 0x66, 0x28, 0x69, 0x6e, 0x74, 0x29, 0x20, 0x3d, 0x20, 0x09, 0x09
        /*0010*/ 	.byte	0x25, 0x6c, 0x64, 0x20, 0x62, 0x79, 0x74, 0x65, 0x73, 0x20, 0x3d, 0x20, 0x25, 0x6c, 0x64, 0x20
        /*0020*/ 	.byte	0x62, 0x69, 0x74, 0x73, 0x0a, 0x00
	.type		$str$1,@object
	.size		$str$1,($str$3 - $str$1)
$str$1:
        /*0026*/ 	.byte	0x73, 0x69, 0x7a, 0x65, 0x6f, 0x66, 0x28, 0x6c, 0x6f, 0x6e, 0x67, 0x29, 0x20, 0x3d, 0x20, 0x09
        /*0036*/ 	.byte	0x09, 0x25, 0x6c, 0x64, 0x20, 0x62, 0x79, 0x74, 0x65, 0x73, 0x20, 0x3d, 0x20, 0x25, 0x6c, 0x64
        /*0046*/ 	.byte	0x20, 0x62, 0x69, 0x74, 0x73, 0x0a, 0x00
	.type		$str$3,@object
	.size		$str$3,($str$4 - $str$3)
$str$3:
        /*004d*/ 	.byte	0x73, 0x69, 0x7a, 0x65, 0x6f, 0x66, 0x28, 0x66, 0x6c, 0x6f, 0x61, 0x74, 0x29, 0x20, 0x3d, 0x20
        /*005d*/ 	.byte	0x09, 0x25, 0x6c, 0x64, 0x20, 0x62, 0x79, 0x74, 0x65, 0x73, 0x20, 0x3d, 0x20, 0x25, 0x6c, 0x64
        /*006d*/ 	.byte	0x20, 0x62, 0x69, 0x74, 0x73, 0x0a, 0x00
	.type		$str$4,@object
	.size		$str$4,($str$2 - $str$4)
$str$4:
        /*0074*/ 	.byte	0x73, 0x69, 0x7a, 0x65, 0x6f, 0x66, 0x28, 0x64, 0x6f, 0x75, 0x62, 0x6c, 0x65, 0x29, 0x20, 0x3d
        /*0084*/ 	.byte	0x20, 0x09, 0x25, 0x6c, 0x64, 0x20, 0x62, 0x79, 0x74, 0x65, 0x73, 0x20, 0x3d, 0x20, 0x25, 0x6c
        /*0094*/ 	.byte	0x64, 0x20, 0x62, 0x69, 0x74, 0x73, 0x0a, 0x00
	.type		$str$2,@object
	.size		$str$2,($str$5 - $str$2)
$str$2:
        /*009c*/ 	.byte	0x73, 0x69, 0x7a, 0x65, 0x6f, 0x66, 0x28, 0x6c, 0x6f, 0x6e, 0x67, 0x20, 0x6c, 0x6f, 0x6e, 0x67
        /*00ac*/ 	.byte	0x29, 0x20, 0x3d, 0x20, 0x09, 0x25, 0x6c, 0x64, 0x20, 0x62, 0x79, 0x74, 0x65, 0x73, 0x20, 0x3d
        /*00bc*/ 	.byte	0x20, 0x25, 0x6c, 0x64, 0x20, 0x62, 0x69, 0x74, 0x73, 0x0a, 0x00
	.type		$str$5,@object
	.size		$str$5,(.L_5 - $str$5)
$str$5:
        /*00c7*/ 	.byte	0x73, 0x69, 0x7a, 0x65, 0x6f, 0x66, 0x28, 0x6c, 0x6f, 0x6e, 0x67, 0x20, 0x64, 0x6f, 0x75, 0x62
        /*00d7*/ 	.byte	0x6c, 0x65, 0x29, 0x20, 0x3d, 0x20, 0x09, 0x25, 0x6c, 0x64, 0x20, 0x62, 0x79, 0x74, 0x65, 0x73
        /*00e7*/ 	.byte	0x20, 0x3d, 0x20, 0x25, 0x6c, 0x64, 0x20, 0x62, 0x69, 0x74, 0x73, 0x0a, 0x00
.L_5:


//--------------------- .nv.shared.reserved.0     --------------------------
	.section	.nv.shared.reserved.0,"aw",@nobits
	.weak		__nv_reservedSMEM_offset_0_alias
	.size		__nv_reservedSMEM_offset_0_alias, 0, 64
	.other		__nv_reservedSMEM_offset_0_alias,@"STO_CUDA_RESERVED_SHARED STV_DEFAULT"
__nv_reservedSMEM_offset_0_alias:
	.zero		0
	.zero		64


//--------------------- .nv.constant0._Z11print_sizesv --------------------------
	.section	.nv.constant0._Z11print_sizesv,"a",@progbits
	.sectionflags	@""
	.align	4
.nv.constant0._Z11print_sizesv:
	.zero		896


//--------------------- SYMBOLS --------------------------

	.type		.nv.reservedSmem.offset0,@object
	.size		.nv.reservedSmem.offset0,0x4
	.type		vprintf,@function
